//
// Generated by NVIDIA NVVM Compiler
//
// Compiler Build ID: CL-36424714
// Cuda compilation tools, release 13.0, V13.0.88
// Based on NVVM 20.0.0
//

.version 9.0
.target sm_100
.address_size 64

	// .globl	_Z14process_kernelPfPKfi
.global .align 4 .b8 __cudart_i2opi_f[24] = {65, 144, 67, 60, 153, 149, 98, 219, 192, 221, 52, 245, 209, 87, 39, 252, 41, 21, 68, 78, 110, 131, 249, 162};

.visible .entry _Z14process_kernelPfPKfi(
	.param .u64 .ptr .align 1 _Z14process_kernelPfPKfi_param_0,
	.param .u64 .ptr .align 1 _Z14process_kernelPfPKfi_param_1,
	.param .u32 _Z14process_kernelPfPKfi_param_2
)
{
	.local .align 4 .b8 	__local_depot0[28];
	.reg .b64 	%SP;
	.reg .b64 	%SPL;
	.reg .pred 	%p<19>;
	.reg .b32 	%r<88>;
	.reg .b32 	%f<51>;
	.reg .b64 	%rd<46>;
	.reg .b64 	%fd<5>;

	mov.u64 	%SPL, __local_depot0;
	ld.param.u64 	%rd13, [_Z14process_kernelPfPKfi_param_0];
	ld.param.u64 	%rd14, [_Z14process_kernelPfPKfi_param_1];
	ld.param.u32 	%r31, [_Z14process_kernelPfPKfi_param_2];
	add.u64 	%rd1, %SPL, 0;
	add.u64 	%rd2, %SPL, 0;
	mov.u32 	%r32, %tid.x;
	mov.u32 	%r33, %ctaid.x;
	mov.u32 	%r34, %ntid.x;
	mad.lo.s32 	%r1, %r33, %r34, %r32;
	setp.ge.s32 	%p1, %r1, %r31;
	@%p1 bra 	$L__BB0_20;
	cvta.to.global.u64 	%rd17, %rd14;
	mul.wide.s32 	%rd18, %r1, 4;
	add.s64 	%rd19, %rd17, %rd18;
	ld.global.f32 	%f48, [%rd19];
	mov.b32 	%r79, 0;
	mov.u64 	%rd30, __cudart_i2opi_f;
$L__BB0_2:
	mul.f32 	%f13, %f48, 0f3F22F983;
	cvt.rni.s32.f32 	%r87, %f13;
	cvt.rn.f32.s32 	%f14, %r87;
	fma.rn.f32 	%f15, %f14, 0fBFC90FDA, %f48;
	fma.rn.f32 	%f16, %f14, 0fB3A22168, %f15;
	fma.rn.f32 	%f50, %f14, 0fA7C234C5, %f16;
	abs.f32 	%f4, %f48;
	setp.ltu.f32 	%p2, %f4, 0f47CE4780;
	mov.u32 	%r83, %r87;
	mov.f32 	%f49, %f50;
	@%p2 bra 	$L__BB0_10;
	setp.neu.f32 	%p3, %f4, 0f7F800000;
	@%p3 bra 	$L__BB0_5;
	mov.f32 	%f19, 0f00000000;
	mul.rn.f32 	%f49, %f48, %f19;
	mov.b32 	%r83, 0;
	bra.uni 	$L__BB0_10;
$L__BB0_5:
	mov.b32 	%r4, %f48;
	shl.b32 	%r37, %r4, 8;
	or.b32  	%r5, %r37, -2147483648;
	mov.b64 	%rd44, 0;
	mov.b32 	%r80, 0;
	mov.u64 	%rd42, %rd30;
	mov.u64 	%rd43, %rd2;
$L__BB0_6:
	.pragma "nounroll";
	ld.global.nc.u32 	%r38, [%rd42];
	mad.wide.u32 	%rd22, %r38, %r5, %rd44;
	shr.u64 	%rd44, %rd22, 32;
	st.local.u32 	[%rd43], %rd22;
	add.s32 	%r80, %r80, 1;
	add.s64 	%rd43, %rd43, 4;
	add.s64 	%rd42, %rd42, 4;
	setp.ne.s32 	%p4, %r80, 6;
	@%p4 bra 	$L__BB0_6;
	shr.u32 	%r39, %r4, 23;
	st.local.u32 	[%rd2+24], %rd44;
	and.b32  	%r8, %r39, 31;
	and.b32  	%r40, %r39, 224;
	add.s32 	%r41, %r40, -128;
	shr.u32 	%r42, %r41, 5;
	mul.wide.u32 	%rd23, %r42, 4;
	sub.s64 	%rd9, %rd2, %rd23;
	ld.local.u32 	%r81, [%rd9+24];
	ld.local.u32 	%r82, [%rd9+20];
	setp.eq.s32 	%p5, %r8, 0;
	@%p5 bra 	$L__BB0_9;
	shf.l.wrap.b32 	%r81, %r82, %r81, %r8;
	ld.local.u32 	%r43, [%rd9+16];
	shf.l.wrap.b32 	%r82, %r43, %r82, %r8;
$L__BB0_9:
	shr.u32 	%r44, %r81, 30;
	shf.l.wrap.b32 	%r45, %r82, %r81, 2;
	shl.b32 	%r46, %r82, 2;
	shr.u32 	%r47, %r45, 31;
	add.s32 	%r48, %r47, %r44;
	neg.s32 	%r49, %r48;
	setp.lt.s32 	%p6, %r4, 0;
	selp.b32 	%r83, %r49, %r48, %p6;
	xor.b32  	%r50, %r45, %r4;
	shr.s32 	%r51, %r45, 31;
	xor.b32  	%r52, %r51, %r45;
	xor.b32  	%r53, %r51, %r46;
	cvt.u64.u32 	%rd24, %r52;
	shl.b64 	%rd25, %rd24, 32;
	cvt.u64.u32 	%rd26, %r53;
	or.b64  	%rd27, %rd25, %rd26;
	cvt.rn.f64.s64 	%fd1, %rd27;
	mul.f64 	%fd2, %fd1, 0d3BF921FB54442D19;
	cvt.rn.f32.f64 	%f17, %fd2;
	neg.f32 	%f18, %f17;
	setp.lt.s32 	%p7, %r50, 0;
	selp.f32 	%f49, %f18, %f17, %p7;
$L__BB0_10:
	setp.ltu.f32 	%p8, %f4, 0f47CE4780;
	mul.rn.f32 	%f20, %f49, %f49;
	and.b32  	%r55, %r83, 1;
	setp.eq.b32 	%p9, %r55, 1;
	selp.f32 	%f21, 0f3F800000, %f49, %p9;
	fma.rn.f32 	%f22, %f20, %f21, 0f00000000;
	fma.rn.f32 	%f23, %f20, 0f37CBAC00, 0fBAB607ED;
	selp.f32 	%f24, %f23, 0fB94D4153, %p9;
	selp.f32 	%f25, 0f3D2AAABB, 0f3C0885E4, %p9;
	fma.rn.f32 	%f26, %f24, %f20, %f25;
	selp.f32 	%f27, 0fBEFFFFFF, 0fBE2AAAA8, %p9;
	fma.rn.f32 	%f28, %f26, %f20, %f27;
	fma.rn.f32 	%f29, %f28, %f22, %f21;
	and.b32  	%r56, %r83, 2;
	setp.eq.s32 	%p10, %r56, 0;
	mov.f32 	%f30, 0f00000000;
	sub.f32 	%f31, %f30, %f29;
	selp.f32 	%f8, %f29, %f31, %p10;
	@%p8 bra 	$L__BB0_18;
	setp.neu.f32 	%p11, %f4, 0f7F800000;
	@%p11 bra 	$L__BB0_13;
	mov.f32 	%f34, 0f00000000;
	mul.rn.f32 	%f50, %f48, %f34;
	mov.b32 	%r87, 0;
	bra.uni 	$L__BB0_18;
$L__BB0_13:
	mov.b32 	%r17, %f48;
	shl.b32 	%r58, %r17, 8;
	or.b32  	%r18, %r58, -2147483648;
	mov.b64 	%rd45, 0;
	mov.b32 	%r84, 0;
$L__BB0_14:
	.pragma "nounroll";
	mul.wide.u32 	%rd29, %r84, 4;
	add.s64 	%rd31, %rd30, %rd29;
	ld.global.nc.u32 	%r59, [%rd31];
	mad.wide.u32 	%rd32, %r59, %r18, %rd45;
	shr.u64 	%rd45, %rd32, 32;
	add.s64 	%rd33, %rd1, %rd29;
	st.local.u32 	[%rd33], %rd32;
	add.s32 	%r84, %r84, 1;
	setp.ne.s32 	%p12, %r84, 6;
	@%p12 bra 	$L__BB0_14;
	shr.u32 	%r60, %r17, 23;
	st.local.u32 	[%rd1+24], %rd45;
	and.b32  	%r21, %r60, 31;
	and.b32  	%r61, %r60, 224;
	add.s32 	%r62, %r61, -128;
	shr.u32 	%r63, %r62, 5;
	mul.wide.u32 	%rd34, %r63, 4;
	sub.s64 	%rd12, %rd1, %rd34;
	ld.local.u32 	%r85, [%rd12+24];
	ld.local.u32 	%r86, [%rd12+20];
	setp.eq.s32 	%p13, %r21, 0;
	@%p13 bra 	$L__BB0_17;
	shf.l.wrap.b32 	%r85, %r86, %r85, %r21;
	ld.local.u32 	%r64, [%rd12+16];
	shf.l.wrap.b32 	%r86, %r64, %r86, %r21;
$L__BB0_17:
	shr.u32 	%r65, %r85, 30;
	shf.l.wrap.b32 	%r66, %r86, %r85, 2;
	shl.b32 	%r67, %r86, 2;
	shr.u32 	%r68, %r66, 31;
	add.s32 	%r69, %r68, %r65;
	neg.s32 	%r70, %r69;
	setp.lt.s32 	%p14, %r17, 0;
	selp.b32 	%r87, %r70, %r69, %p14;
	xor.b32  	%r71, %r66, %r17;
	shr.s32 	%r72, %r66, 31;
	xor.b32  	%r73, %r72, %r66;
	xor.b32  	%r74, %r72, %r67;
	cvt.u64.u32 	%rd35, %r73;
	shl.b64 	%rd36, %rd35, 32;
	cvt.u64.u32 	%rd37, %r74;
	or.b64  	%rd38, %rd36, %rd37;
	cvt.rn.f64.s64 	%fd3, %rd38;
	mul.f64 	%fd4, %fd3, 0d3BF921FB54442D19;
	cvt.rn.f32.f64 	%f32, %fd4;
	neg.f32 	%f33, %f32;
	setp.lt.s32 	%p15, %r71, 0;
	selp.f32 	%f50, %f33, %f32, %p15;
$L__BB0_18:
	add.s32 	%r76, %r87, 1;
	mul.rn.f32 	%f35, %f50, %f50;
	and.b32  	%r77, %r87, 1;
	setp.eq.b32 	%p16, %r77, 1;
	selp.f32 	%f36, %f50, 0f3F800000, %p16;
	fma.rn.f32 	%f37, %f35, %f36, 0f00000000;
	fma.rn.f32 	%f38, %f35, 0f37CBAC00, 0fBAB607ED;
	selp.f32 	%f39, 0fB94D4153, %f38, %p16;
	selp.f32 	%f40, 0f3C0885E4, 0f3D2AAABB, %p16;
	fma.rn.f32 	%f41, %f39, %f35, %f40;
	selp.f32 	%f42, 0fBE2AAAA8, 0fBEFFFFFF, %p16;
	fma.rn.f32 	%f43, %f41, %f35, %f42;
	fma.rn.f32 	%f44, %f43, %f37, %f36;
	and.b32  	%r78, %r76, 2;
	setp.eq.s32 	%p17, %r78, 0;
	mov.f32 	%f45, 0f00000000;
	sub.f32 	%f46, %f45, %f44;
	selp.f32 	%f47, %f44, %f46, %p17;
	mul.f32 	%f48, %f8, %f47;
	add.s32 	%r79, %r79, 1;
	setp.ne.s32 	%p18, %r79, 100;
	@%p18 bra 	$L__BB0_2;
	cvta.to.global.u64 	%rd39, %rd13;
	add.s64 	%rd41, %rd39, %rd18;
	st.global.f32 	[%rd41], %f48;
$L__BB0_20:
	ret;

}


// ===== COMPILED SASS (sm_100) =====

	.target	sm_100

	.elftype	@"ET_EXEC"


//--------------------- .note.nv.tkinfo           --------------------------
	.section	.note.nv.tkinfo,"",@"SHT_NOTE"
	.sectionflags	@"SHF_NOTE_NV_TKINFO"
	.tkinfo
        /*0018*/ 	.word	0x00000002
        /*0030*/ 	.string	""
        /*0030*/ 	.string	"ptxas"
        /*0030*/ 	.string	"Cuda compilation tools, release 13.0, V13.0.88"
        /*0030*/ 	.string	"Build cuda_13.0.r13.0/compiler.36424714_0"
        /*0030*/ 	.string	"-arch sm_100 -m 64 "



//--------------------- .note.nv.cuinfo           --------------------------
	.section	.note.nv.cuinfo,"",@"SHT_NOTE"
	.sectionflags	@"SHF_NOTE_NV_CUINFO"
        /*0018*/ 	.short	0x0002
        /*001a*/ 	.short	0x0064
        /*001c*/ 	.short	0x0082
	.zero		2


//--------------------- .nv.info                  --------------------------
	.section	.nv.info,"",@"SHT_CUDA_INFO"
	.align	4


	//----- nvinfo : EIATTR_REGCOUNT
	.align		4
        /*0000*/ 	.byte	0x04, 0x2f
        /*0002*/ 	.short	(.L_2 - .L_1)
	.align		4
.L_1:
        /*0004*/ 	.word	index@(_Z14process_kernelPfPKfi)
        /*0008*/ 	.word	0x0000001c


	//----- nvinfo : EIATTR_FRAME_SIZE
	.align		4
.L_2:
        /*000c*/ 	.byte	0x04, 0x11
        /*000e*/ 	.short	(.L_4 - .L_3)
	.align		4
.L_3:
        /*0010*/ 	.word	index@(_Z14process_kernelPfPKfi)
        /*0014*/ 	.word	0x00000000


	//----- nvinfo : EIATTR_MIN_STACK_SIZE
	.align		4
.L_4:
        /*0018*/ 	.byte	0x04, 0x12
        /*001a*/ 	.short	(.L_6 - .L_5)
	.align		4
.L_5:
        /*001c*/ 	.word	index@(_Z14process_kernelPfPKfi)
        /*0020*/ 	.word	0x00000000
.L_6:


//--------------------- .nv.compat                --------------------------
	.section	.nv.compat,"",@"SHT_CUDA_COMPAT_INFO"
	.align	4
        /*0000*/ 	.byte	0x02, 0x09, 0x00, 0x00, 0x02, 0x02, 0x01, 0x00, 0x02, 0x05, 0x05, 0x00, 0x03, 0x07, 0x01, 0x01
        /*0010*/ 	.byte	0x02, 0x03, 0x00, 0x00, 0x02, 0x06, 0x01, 0x00, 0x04, 0x0b, 0x08, 0x00, 0x01, 0x00, 0x00, 0x00
        /*0020*/ 	.byte	0x00, 0x00, 0x00, 0x00


//--------------------- .nv.info._Z14process_kernelPfPKfi --------------------------
	.section	.nv.info._Z14process_kernelPfPKfi,"",@"SHT_CUDA_INFO"
	.sectionflags	@""
	.align	4


	//----- nvinfo : EIATTR_CUDA_API_VERSION
	.align		4
        /*0000*/ 	.byte	0x04, 0x37
        /*0002*/ 	.short	(.L_8 - .L_7)
.L_7:
        /*0004*/ 	.word	0x00000082


	//----- nvinfo : EIATTR_KPARAM_INFO
	.align		4
.L_8:
        /*0008*/ 	.byte	0x04, 0x17
        /*000a*/ 	.short	(.L_10 - .L_9)
.L_9:
        /*000c*/ 	.word	0x00000000
        /*0010*/ 	.short	0x0002
        /*0012*/ 	.short	0x0010
        /*0014*/ 	.byte	0x00, 0xf0, 0x11, 0x00


	//----- nvinfo : EIATTR_KPARAM_INFO
	.align		4
.L_10:
        /*0018*/ 	.byte	0x04, 0x17
        /*001a*/ 	.short	(.L_12 - .L_11)
.L_11:
        /*001c*/ 	.word	0x00000000
        /*0020*/ 	.short	0x0001
        /*0022*/ 	.short	0x0008
        /*0024*/ 	.byte	0x00, 0xf5, 0x21, 0x00


	//----- nvinfo : EIATTR_KPARAM_INFO
	.align		4
.L_12:
        /*0028*/ 	.byte	0x04, 0x17
        /*002a*/ 	.short	(.L_14 - .L_13)
.L_13:
        /*002c*/ 	.word	0x00000000
        /*0030*/ 	.short	0x0000
        /*0032*/ 	.short	0x0000
        /*0034*/ 	.byte	0x00, 0xf5, 0x21, 0x00


	//----- nvinfo : EIATTR_SPARSE_MMA_MASK
	.align		4
.L_14:
        /*0038*/ 	.byte	0x03, 0x50
        /*003a*/ 	.short	0x0000


	//----- nvinfo : EIATTR_MAXREG_COUNT
	.align		4
        /*003c*/ 	.byte	0x03, 0x1b
        /*003e*/ 	.short	0x00ff


	//----- nvinfo : EIATTR_MERCURY_ISA_VERSION
	.align		4
        /*0040*/ 	.byte	0x03, 0x5f
        /*0042*/ 	.short	0x0101


	//----- nvinfo : EIATTR_VRC_CTA_INIT_COUNT
	.align		4
        /*0044*/ 	.byte	0x02, 0x4a
	.zero		1
	.zero		1


	//----- nvinfo : EIATTR_EXIT_INSTR_OFFSETS
	.align		4
        /*0048*/ 	.byte	0x04, 0x1c
        /*004a*/ 	.short	(.L_16 - .L_15)


	//   ....[0]....
.L_15:
        /*004c*/ 	.word	0x00000070


	//   ....[1]....
        /*0050*/ 	.word	0x00000ff0


	//----- nvinfo : EIATTR_CRS_STACK_SIZE
	.align		4
.L_16:
        /*0054*/ 	.byte	0x04, 0x1e
        /*0056*/ 	.short	(.L_18 - .L_17)
.L_17:
        /*0058*/ 	.word	0x00000000


	//----- nvinfo : EIATTR_CBANK_PARAM_SIZE
	.align		4
.L_18:
        /*005c*/ 	.byte	0x03, 0x19
        /*005e*/ 	.short	0x0014


	//----- nvinfo : EIATTR_PARAM_CBANK
	.align		4
        /*0060*/ 	.byte	0x04, 0x0a
        /*0062*/ 	.short	(.L_20 - .L_19)
	.align		4
.L_19:
        /*0064*/ 	.word	index@(.nv.constant0._Z14process_kernelPfPKfi)
        /*0068*/ 	.short	0x0380
        /*006a*/ 	.short	0x0014


	//----- nvinfo : EIATTR_SW_WAR
	.align		4
.L_20:
        /*006c*/ 	.byte	0x04, 0x36
        /*006e*/ 	.short	(.L_22 - .L_21)
.L_21:
        /*0070*/ 	.word	0x00000008
.L_22:


//--------------------- .nv.callgraph             --------------------------
	.section	.nv.callgraph,"",@"SHT_CUDA_CALLGRAPH"
	.align	4
	.sectionentsize	8
	.align		4
        /*0000*/ 	.word	0x00000000
	.align		4
        /*0004*/ 	.word	0xffffffff
	.align		4
        /*0008*/ 	.word	0x00000000
	.align		4
        /*000c*/ 	.word	0xfffffffe
	.align		4
        /*0010*/ 	.word	0x00000000
	.align		4
        /*0014*/ 	.word	0xfffffffd
	.align		4
        /*0018*/ 	.word	0x00000000
	.align		4
        /*001c*/ 	.word	0xfffffffc


//--------------------- .nv.constant4             --------------------------
	.section	.nv.constant4,"a",@progbits
	.align	8
	.align		8
.nv.constant4:
        /*0000*/ 	.dword	__cudart_i2opi_f


//--------------------- .text._Z14process_kernelPfPKfi --------------------------
	.section	.text._Z14process_kernelPfPKfi,"ax",@progbits
	.align	128
        .global         _Z14process_kernelPfPKfi
        .type           _Z14process_kernelPfPKfi,@function
        .size           _Z14process_kernelPfPKfi,(.L_x_12 - _Z14process_kernelPfPKfi)
        .other          _Z14process_kernelPfPKfi,@"STO_CUDA_ENTRY STV_DEFAULT"
_Z14process_kernelPfPKfi:
.text._Z14process_kernelPfPKfi:
[----:B------:R-:W-:Y:S01]  /*0000*/  LDC R1, c[0x0][0x37c] ;  /* 0x0000df00ff017b82 */ /* 0x000fe20000000800 */
[----:B------:R-:W0:Y:S07]  /*0010*/  S2R R5, SR_TID.X ;  /* 0x0000000000057919 */ /* 0x000e2e0000002100 */
[----:B------:R-:W0:Y:S01]  /*0020*/  S2UR UR4, SR_CTAID.X ;  /* 0x00000000000479c3 */ /* 0x000e220000002500 */
[----:B------:R-:W1:Y:S07]  /*0030*/  LDCU UR5, c[0x0][0x390] ;  /* 0x00007200ff0577ac */ /* 0x000e6e0008000800 */
[----:B------:R-:W0:Y:S02]  /*0040*/  LDC R0, c[0x0][0x360] ;  /* 0x0000d800ff007b82 */ /* 0x000e240000000800 */
[----:B0-----:R-:W-:-:S05]  /*0050*/  IMAD R5, R0, UR4, R5 ;  /* 0x0000000400057c24 */ /* 0x001fca000f8e0205 */
[----:B-1----:R-:W-:-:S13]  /*0060*/  ISETP.GE.AND P0, PT, R5, UR5, PT ;  /* 0x0000000505007c0c */ /* 0x002fda000bf06270 */
[----:B------:R-:W-:Y:S05]  /*0070*/  @P0 EXIT ;  /* 0x000000000000094d */ /* 0x000fea0003800000 */
[----:B------:R-:W0:Y:S01]  /*0080*/  LDC.64 R2, c[0x0][0x388] ;  /* 0x0000e200ff027b82 */ /* 0x000e220000000a00 */
[----:B------:R-:W1:Y:S01]  /*0090*/  LDCU.64 UR8, c[0x0][0x358] ;  /* 0x00006b00ff0877ac */ /* 0x000e620008000a00 */
[----:B0-----:R-:W-:-:S05]  /*00a0*/  IMAD.WIDE R2, R5, 0x4, R2 ;  /* 0x0000000405027825 */ /* 0x001fca00078e0202 */
[----:B-1----:R0:W5:Y:S01]  /*00b0*/  LDG.E R11, desc[UR8][R2.64] ;  /* 0x00000008020b7981 */ /* 0x002162000c1e1900 */
[----:B------:R-:W-:-:S05]  /*00c0*/  UMOV UR4, URZ ;  /* 0x000000ff00047c82 */ /* 0x000fca0008000000 */
.L_x_10:
[C---:B-----5:R-:W-:Y:S01]  /*00d0*/  FMUL R0, R11.reuse, 0.63661974668502807617 ;  /* 0x3f22f9830b007820 */ /* 0x060fe20000400000 */
[----:B------:R-:W-:Y:S01]  /*00e0*/  FSETP.GE.AND P0, PT, |R11|, 105615, PT ;  /* 0x47ce47800b00780b */ /* 0x000fe20003f06200 */
[----:B------:R-:W-:Y:S04]  /*00f0*/  BSSY.RECONVERGENT B0, `(.L_x_0) ;  /* 0x0000069000007945 */ /* 0x000fe80003800200 */
[----:B------:R-:W0:Y:S02]  /*0100*/  F2I.NTZ R0, R0 ;  /* 0x0000000000007305 */ /* 0x000e240000203100 */
[----:B0-----:R-:W-:-:S05]  /*0110*/  I2FP.F32.S32 R2, R0 ;  /* 0x0000000000027245 */ /* 0x001fca0000201400 */
[----:B------:R-:W-:-:S04]  /*0120*/  FFMA R3, R2, -1.5707962512969970703, R11 ;  /* 0xbfc90fda02037823 */ /* 0x000fc8000000000b */
[----:B------:R-:W-:-:S04]  /*0130*/  FFMA R3, R2, -7.5497894158615963534e-08, R3 ;  /* 0xb3a2216802037823 */ /* 0x000fc80000000003 */
[----:B------:R-:W-:Y:S01]  /*0140*/  FFMA R2, R2, -5.3903029534742383927e-15, R3 ;  /* 0xa7c234c502027823 */ /* 0x000fe20000000003 */
[----:B------:R-:W-:-:S03]  /*0150*/  IMAD.MOV.U32 R3, RZ, RZ, R0 ;  /* 0x000000ffff037224 */ /* 0x000fc600078e0000 */
[----:B------:R-:W-:Y:S01]  /*0160*/  IMAD.MOV.U32 R8, RZ, RZ, R2 ;  /* 0x000000ffff087224 */ /* 0x000fe200078e0002 */
[----:B------:R-:W-:Y:S06]  /*0170*/  @!P0 BRA `(.L_x_1) ;  /* 0x0000000400808947 */ /* 0x000fec0003800000 */
[----:B------:R-:W-:-:S13]  /*0180*/  FSETP.NEU.AND P0, PT, |R11|, +INF , PT ;  /* 0x7f8000000b00780b */ /* 0x000fda0003f0d200 */
[----:B------:R-:W-:Y:S01]  /*0190*/  @!P0 FMUL R8, RZ, R11 ;  /* 0x0000000bff088220 */ /* 0x000fe20000400000 */
[----:B------:R-:W-:Y:S01]  /*01a0*/  @!P0 IMAD.MOV.U32 R0, RZ, RZ, RZ ;  /* 0x000000ffff008224 */ /* 0x000fe200078e00ff */
[----:B------:R-:W-:Y:S06]  /*01b0*/  @!P0 BRA `(.L_x_1) ;  /* 0x0000000400708947 */ /* 0x000fec0003800000 */
[----:B------:R-:W-:Y:S01]  /*01c0*/  IMAD.SHL.U32 R6, R11, 0x100, RZ ;  /* 0x000001000b067824 */ /* 0x000fe200078e00ff */
[----:B------:R-:W0:Y:S01]  /*01d0*/  LDCU.64 UR10, c[0x4][URZ] ;  /* 0x01000000ff0a77ac */ /* 0x000e220008000a00 */
[----:B------:R-:W-:Y:S02]  /*01e0*/  IMAD.MOV.U32 R0, RZ, RZ, RZ ;  /* 0x000000ffff007224 */ /* 0x000fe400078e00ff */
[----:B------:R-:W-:Y:S01]  /*01f0*/  IMAD.MOV.U32 R10, RZ, RZ, RZ ;  /* 0x000000ffff0a7224 */ /* 0x000fe200078e00ff */
[----:B------:R-:W-:Y:S01]  /*0200*/  LOP3.LUT R13, R6, 0x80000000, RZ, 0xfc, !PT ;  /* 0x80000000060d7812 */ /* 0x000fe200078efcff */
[----:B------:R-:W-:Y:S01]  /*0210*/  UMOV UR6, URZ ;  /* 0x000000ff00067c82 */ /* 0x000fe20008000000 */
[----:B------:R-:W-:-:S05]  /*0220*/  UMOV UR5, URZ ;  /* 0x000000ff00057c82 */ /* 0x000fca0008000000 */
.L_x_2:
[----:B0-----:R-:W-:Y:S01]  /*0230*/  IMAD.U32 R8, RZ, RZ, UR10 ;  /* 0x0000000aff087e24 */ /* 0x001fe2000f8e00ff */
[----:B------:R-:W-:-:S05]  /*0240*/  MOV R9, UR11 ;  /* 0x0000000b00097c02 */ /* 0x000fca0008000f00 */
[----:B------:R-:W2:Y:S01]  /*0250*/  LDG.E.CONSTANT R6, desc[UR8][R8.64] ;  /* 0x0000000808067981 */ /* 0x000ea2000c1e9900 */
[----:B------:R-:W-:Y:S01]  /*0260*/  UIADD3 UR5, UPT, UPT, UR5, 0x1, URZ ;  /* 0x0000000105057890 */ /* 0x000fe2000fffe0ff */
[C---:B------:R-:W-:Y:S01]  /*0270*/  ISETP.EQ.AND P0, PT, R10.reuse, RZ, PT ;  /* 0x000000ff0a00720c */ /* 0x040fe20003f02270 */
[----:B------:R-:W-:Y:S01]  /*0280*/  UIADD3 UR10, UP1, UPT, UR10, 0x4, URZ ;  /* 0x000000040a0a7890 */ /* 0x000fe2000ff3e0ff */
[C---:B------:R-:W-:Y:S01]  /*0290*/  ISETP.EQ.AND P1, PT, R10.reuse, 0x4, PT ;  /* 0x000000040a00780c */ /* 0x040fe20003f22270 */
[----:B------:R-:W-:Y:S01]  /*02a0*/  UISETP.NE.AND UP0, UPT, UR5, 0x6, UPT ;  /* 0x000000060500788c */ /* 0x000fe2000bf05270 */
[C---:B------:R-:W-:Y:S01]  /*02b0*/  ISETP.EQ.AND P2, PT, R10.reuse, 0x8, PT ;  /* 0x000000080a00780c */ /* 0x040fe20003f42270 */
[----:B------:R-:W-:Y:S01]  /*02c0*/  UIADD3.X UR11, UPT, UPT, URZ, UR11, URZ, UP1, !UPT ;  /* 0x0000000bff0b7290 */ /* 0x000fe20008ffe4ff */
[C---:B------:R-:W-:Y:S02]  /*02d0*/  ISETP.EQ.AND P3, PT, R10.reuse, 0xc, PT ;  /* 0x0000000c0a00780c */ /* 0x040fe40003f62270 */
[----:B------:R-:W-:-:S02]  /*02e0*/  ISETP.EQ.AND P4, PT, R10, 0x10, PT ;  /* 0x000000100a00780c */ /* 0x000fc40003f82270 */
[C---:B------:R-:W-:Y:S01]  /*02f0*/  ISETP.EQ.AND P5, PT, R10.reuse, 0x14, PT ;  /* 0x000000140a00780c */ /* 0x040fe20003fa2270 */
[----:B------:R-:W-:Y:S02]  /*0300*/  VIADD R10, R10, 0x4 ;  /* 0x000000040a0a7836 */ /* 0x000fe40000000000 */
[----:B--2---:R-:W-:-:S03]  /*0310*/  IMAD.WIDE.U32 R6, R6, R13, RZ ;  /* 0x0000000d06067225 */ /* 0x004fc600078e00ff */
[----:B------:R-:W-:-:S04]  /*0320*/  IADD3 R6, P6, PT, R6, R0, RZ ;  /* 0x0000000006067210 */ /* 0x000fc80007fde0ff */
[----:B------:R-:W-:Y:S01]  /*0330*/  IADD3.X R0, PT, PT, R7, UR6, RZ, P6, !PT ;  /* 0x0000000607007c10 */ /* 0x000fe2000b7fe4ff */
[--C-:B------:R-:W-:Y:S02]  /*0340*/  @P0 IMAD.MOV.U32 R4, RZ, RZ, R6.reuse ;  /* 0x000000ffff040224 */ /* 0x100fe400078e0006 */
[--C-:B------:R-:W-:Y:S02]  /*0350*/  @P1 IMAD.MOV.U32 R19, RZ, RZ, R6.reuse ;  /* 0x000000ffff131224 */ /* 0x100fe400078e0006 */
[--C-:B------:R-:W-:Y:S02]  /*0360*/  @P2 IMAD.MOV.U32 R18, RZ, RZ, R6.reuse ;  /* 0x000000ffff122224 */ /* 0x100fe400078e0006 */
[--C-:B------:R-:W-:Y:S02]  /*0370*/  @P3 IMAD.MOV.U32 R17, RZ, RZ, R6.reuse ;  /* 0x000000ffff113224 */ /* 0x100fe400078e0006 */
[--C-:B------:R-:W-:Y:S02]  /*0380*/  @P4 IMAD.MOV.U32 R16, RZ, RZ, R6.reuse ;  /* 0x000000ffff104224 */ /* 0x100fe400078e0006 */
[----:B------:R-:W-:Y:S01]  /*0390*/  @P5 IMAD.MOV.U32 R15, RZ, RZ, R6 ;  /* 0x000000ffff0f5224 */ /* 0x000fe200078e0006 */
[----:B------:R-:W-:Y:S06]  /*03a0*/  BRA.U UP0, `(.L_x_2) ;  /* 0xfffffffd00a07547 */ /* 0x000fec000b83ffff */
[----:B------:R-:W-:Y:S01]  /*03b0*/  SHF.R.U32.HI R6, RZ, 0x17, R11 ;  /* 0x00000017ff067819 */ /* 0x000fe2000001160b */
[----:B------:R-:W-:Y:S03]  /*03c0*/  BSSY.RECONVERGENT B1, `(.L_x_3) ;  /* 0x0000029000017945 */ /* 0x000fe60003800200 */
[C---:B------:R-:W-:Y:S02]  /*03d0*/  LOP3.LUT R7, R6.reuse, 0xe0, RZ, 0xc0, !PT ;  /* 0x000000e006077812 */ /* 0x040fe400078ec0ff */
[----:B------:R-:W-:Y:S02]  /*03e0*/  LOP3.LUT P6, RZ, R6, 0x1f, RZ, 0xc0, !PT ;  /* 0x0000001f06ff7812 */ /* 0x000fe400078cc0ff */
[----:B------:R-:W-:-:S04]  /*03f0*/  IADD3 R7, PT, PT, R7, -0x80, RZ ;  /* 0xffffff8007077810 */ /* 0x000fc80007ffe0ff */
[----:B------:R-:W-:-:S05]  /*0400*/  SHF.R.U32.HI R7, RZ, 0x5, R7 ;  /* 0x00000005ff077819 */ /* 0x000fca0000011607 */
[----:B------:R-:W-:-:S05]  /*0410*/  IMAD.U32 R9, R7, -0x4, RZ ;  /* 0xfffffffc07097824 */ /* 0x000fca00078e00ff */
[C---:B------:R-:W-:Y:S02]  /*0420*/  ISETP.EQ.AND P3, PT, R9.reuse, -0x18, PT ;  /* 0xffffffe80900780c */ /* 0x040fe40003f62270 */
[C---:B------:R-:W-:Y:S02]  /*0430*/  ISETP.EQ.AND P4, PT, R9.reuse, -0x14, PT ;  /* 0xffffffec0900780c */ /* 0x040fe40003f82270 */
[C---:B------:R-:W-:Y:S02]  /*0440*/  ISETP.EQ.AND P2, PT, R9.reuse, -0x10, PT ;  /* 0xfffffff00900780c */ /* 0x040fe40003f42270 */
[C---:B------:R-:W-:Y:S02]  /*0450*/  ISETP.EQ.AND P1, PT, R9.reuse, -0xc, PT ;  /* 0xfffffff40900780c */ /* 0x040fe40003f22270 */
[C---:B------:R-:W-:Y:S02]  /*0460*/  ISETP.EQ.AND P0, PT, R9.reuse, -0x8, PT ;  /* 0xfffffff80900780c */ /* 0x040fe40003f02270 */
[----:B------:R-:W-:-:S03]  /*0470*/  ISETP.EQ.AND P5, PT, R9, RZ, PT ;  /* 0x000000ff0900720c */ /* 0x000fc60003fa2270 */
[--C-:B------:R-:W-:Y:S01]  /*0480*/  @P3 IMAD.MOV.U32 R7, RZ, RZ, R4.reuse ;  /* 0x000000ffff073224 */ /* 0x100fe200078e0004 */
[C---:B------:R-:W-:Y:S01]  /*0490*/  ISETP.EQ.AND P3, PT, R9.reuse, -0x4, PT ;  /* 0xfffffffc0900780c */ /* 0x040fe20003f62270 */
[----:B------:R-:W-:Y:S02]  /*04a0*/  @P4 IMAD.MOV.U32 R8, RZ, RZ, R4 ;  /* 0x000000ffff084224 */ /* 0x000fe400078e0004 */
[----:B------:R-:W-:Y:S01]  /*04b0*/  @P4 IMAD.MOV.U32 R7, RZ, RZ, R19 ;  /* 0x000000ffff074224 */ /* 0x000fe200078e0013 */
[----:B------:R-:W-:Y:S01]  /*04c0*/  ISETP.EQ.AND P4, PT, R9, 0x4, PT ;  /* 0x000000040900780c */ /* 0x000fe20003f82270 */
[----:B------:R-:W-:Y:S02]  /*04d0*/  @P2 IMAD.MOV.U32 R7, RZ, RZ, R18 ;  /* 0x000000ffff072224 */ /* 0x000fe400078e0012 */
[----:B------:R-:W-:Y:S02]  /*04e0*/  @P1 IMAD.MOV.U32 R7, RZ, RZ, R17 ;  /* 0x000000ffff071224 */ /* 0x000fe400078e0011 */
[----:B------:R-:W-:-:S02]  /*04f0*/  @P0 IMAD.MOV.U32 R7, RZ, RZ, R16 ;  /* 0x000000ffff070224 */ /* 0x000fc400078e0010 */
[----:B------:R-:W-:Y:S01]  /*0500*/  @P2 IMAD.MOV.U32 R8, RZ, RZ, R19 ;  /* 0x000000ffff082224 */ /* 0x000fe200078e0013 */
[----:B------:R-:W-:Y:S01]  /*0510*/  @P1 MOV R8, R18 ;  /* 0x0000001200081202 */ /* 0x000fe20000000f00 */
[----:B------:R-:W-:Y:S01]  /*0520*/  @P3 IMAD.MOV.U32 R7, RZ, RZ, R15 ;  /* 0x000000ffff073224 */ /* 0x000fe200078e000f */
[----:B------:R-:W-:Y:S01]  /*0530*/  @P5 MOV R7, R0 ;  /* 0x0000000000075202 */ /* 0x000fe20000000f00 */
[----:B------:R-:W-:Y:S02]  /*0540*/  @P0 IMAD.MOV.U32 R8, RZ, RZ, R17 ;  /* 0x000000ffff080224 */ /* 0x000fe400078e0011 */
[----:B------:R-:W-:Y:S02]  /*0550*/  @P3 IMAD.MOV.U32 R8, RZ, RZ, R16 ;  /* 0x000000ffff083224 */ /* 0x000fe400078e0010 */
[----:B------:R-:W-:Y:S02]  /*0560*/  @P5 IMAD.MOV.U32 R8, RZ, RZ, R15 ;  /* 0x000000ffff085224 */ /* 0x000fe400078e000f */
[----:B------:R-:W-:-:S02]  /*0570*/  @P4 IMAD.MOV.U32 R8, RZ, RZ, R0 ;  /* 0x000000ffff084224 */ /* 0x000fc400078e0000 */
[----:B------:R-:W-:Y:S01]  /*0580*/  IMAD.MOV.U32 R10, RZ, RZ, R7 ;  /* 0x000000ffff0a7224 */ /* 0x000fe200078e0007 */
[----:B------:R-:W-:Y:S06]  /*0590*/  @!P6 BRA `(.L_x_4) ;  /* 0x00000000002ce947 */ /* 0x000fec0003800000 */
[----:B------:R-:W-:Y:S02]  /*05a0*/  @P2 IMAD.MOV.U32 R7, RZ, RZ, R4 ;  /* 0x000000ffff072224 */ /* 0x000fe400078e0004 */
[----:B------:R-:W-:Y:S02]  /*05b0*/  @P1 IMAD.MOV.U32 R7, RZ, RZ, R19 ;  /* 0x000000ffff071224 */ /* 0x000fe400078e0013 */
[----:B------:R-:W-:Y:S01]  /*05c0*/  @P0 IMAD.MOV.U32 R7, RZ, RZ, R18 ;  /* 0x000000ffff070224 */ /* 0x000fe200078e0012 */
[----:B------:R-:W-:Y:S01]  /*05d0*/  ISETP.EQ.AND P0, PT, R9, 0x8, PT ;  /* 0x000000080900780c */ /* 0x000fe20003f02270 */
[----:B------:R-:W-:Y:S01]  /*05e0*/  @P3 IMAD.MOV.U32 R7, RZ, RZ, R17 ;  /* 0x000000ffff073224 */ /* 0x000fe200078e0011 */
[----:B------:R-:W-:Y:S01]  /*05f0*/  @P5 MOV R7, R16 ;  /* 0x0000001000075202 */ /* 0x000fe20000000f00 */
[----:B------:R-:W-:Y:S01]  /*0600*/  @P4 IMAD.MOV.U32 R7, RZ, RZ, R15 ;  /* 0x000000ffff074224 */ /* 0x000fe200078e000f */
[----:B------:R-:W-:-:S04]  /*0610*/  LOP3.LUT R9, R6, 0x1f, RZ, 0xc0, !PT ;  /* 0x0000001f06097812 */ /* 0x000fc800078ec0ff */
[----:B------:R-:W-:-:S05]  /*0620*/  SHF.L.W.U32.HI R10, R8, R9, R10 ;  /* 0x00000009080a7219 */ /* 0x000fca0000010e0a */
[----:B------:R-:W-:-:S05]  /*0630*/  @P0 IMAD.MOV.U32 R7, RZ, RZ, R0 ;  /* 0x000000ffff070224 */ /* 0x000fca00078e0000 */
[----:B------:R-:W-:-:S07]  /*0640*/  SHF.L.W.U32.HI R8, R7, R9, R8 ;  /* 0x0000000907087219 */ /* 0x000fce0000010e08 */
.L_x_4:
[----:B------:R-:W-:Y:S05]  /*0650*/  BSYNC.RECONVERGENT B1 ;  /* 0x0000000000017941 */ /* 0x000fea0003800200 */
.L_x_3:
[C---:B------:R-:W-:Y:S01]  /*0660*/  SHF.L.W.U32.HI R12, R8.reuse, 0x2, R10 ;  /* 0x00000002080c7819 */ /* 0x040fe20000010e0a */
[----:B------:R-:W-:Y:S01]  /*0670*/  IMAD.SHL.U32 R8, R8, 0x4, RZ ;  /* 0x0000000408087824 */ /* 0x000fe200078e00ff */
[----:B------:R-:W-:Y:S01]  /*0680*/  UMOV UR6, 0x54442d19 ;  /* 0x54442d1900067882 */ /* 0x000fe20000000000 */
[----:B------:R-:W-:Y:S01]  /*0690*/  UMOV UR7, 0x3bf921fb ;  /* 0x3bf921fb00077882 */ /* 0x000fe20000000000 */
[----:B------:R-:W-:Y:S02]  /*06a0*/  SHF.R.S32.HI R7, RZ, 0x1f, R12 ;  /* 0x0000001fff077819 */ /* 0x000fe4000001140c */
[----:B------:R-:W-:Y:S02]  /*06b0*/  ISETP.GE.AND P0, PT, R11, RZ, PT ;  /* 0x000000ff0b00720c */ /* 0x000fe40003f06270 */
[C---:B------:R-:W-:Y:S02]  /*06c0*/  LOP3.LUT R8, R7.reuse, R8, RZ, 0x3c, !PT ;  /* 0x0000000807087212 */ /* 0x040fe400078e3cff */
[----:B------:R-:W-:-:S02]  /*06d0*/  LOP3.LUT R9, R7, R12, RZ, 0x3c, !PT ;  /* 0x0000000c07097212 */ /* 0x000fc400078e3cff */
[----:B------:R-:W-:Y:S02]  /*06e0*/  SHF.R.U32.HI R0, RZ, 0x1e, R10 ;  /* 0x0000001eff007819 */ /* 0x000fe4000001160a */
[----:B------:R-:W0:Y:S01]  /*06f0*/  I2F.F64.S64 R6, R8 ;  /* 0x0000000800067312 */ /* 0x000e220000301c00 */
[C---:B------:R-:W-:Y:S02]  /*0700*/  LOP3.LUT R10, R12.reuse, R11, RZ, 0x3c, !PT ;  /* 0x0000000b0c0a7212 */ /* 0x040fe400078e3cff */
[----:B------:R-:W-:Y:S02]  /*0710*/  LEA.HI R0, R12, R0, RZ, 0x1 ;  /* 0x000000000c007211 */ /* 0x000fe400078f08ff */
[----:B------:R-:W-:-:S03]  /*0720*/  ISETP.GE.AND P1, PT, R10, RZ, PT ;  /* 0x000000ff0a00720c */ /* 0x000fc60003f26270 */
[----:B------:R-:W-:-:S04]  /*0730*/  IMAD.MOV R10, RZ, RZ, -R0 ;  /* 0x000000ffff0a7224 */ /* 0x000fc800078e0a00 */
[----:B------:R-:W-:Y:S01]  /*0740*/  @!P0 IMAD.MOV.U32 R0, RZ, RZ, R10 ;  /* 0x000000ffff008224 */ /* 0x000fe200078e000a */
[----:B0-----:R-:W-:-:S10]  /*0750*/  DMUL R6, R6, UR6 ;  /* 0x0000000606067c28 */ /* 0x001fd40008000000 */
[----:B------:R-:W0:Y:S02]  /*0760*/  F2F.F32.F64 R6, R6 ;  /* 0x0000000600067310 */ /* 0x000e240000301000 */
[----:B0-----:R-:W-:-:S07]  /*0770*/  FSEL R8, -R6, R6, !P1 ;  /* 0x0000000606087208 */ /* 0x001fce0004800100 */
.L_x_1:
[----:B------:R-:W-:Y:S05]  /*0780*/  BSYNC.RECONVERGENT B0 ;  /* 0x0000000000007941 */ /* 0x000fea0003800200 */
.L_x_0:
[----:B------:R-:W-:Y:S02]  /*0790*/  IMAD.MOV.U32 R12, RZ, RZ, 0x37cbac00 ;  /* 0x37cbac00ff0c7424 */ /* 0x000fe400078e00ff */
[----:B------:R-:W-:Y:S01]  /*07a0*/  FMUL R7, R8, R8 ;  /* 0x0000000808077220 */ /* 0x000fe20000400000 */
[C---:B------:R-:W-:Y:S01]  /*07b0*/  LOP3.LUT R9, R0.reuse, 0x1, RZ, 0xc0, !PT ;  /* 0x0000000100097812 */ /* 0x040fe200078ec0ff */
[----:B------:R-:W-:Y:S01]  /*07c0*/  IMAD.MOV.U32 R10, RZ, RZ, 0x3effffff ;  /* 0x3effffffff0a7424 */ /* 0x000fe200078e00ff */
[----:B------:R-:W-:Y:S01]  /*07d0*/  MOV R13, 0x3d2aaabb ;  /* 0x3d2aaabb000d7802 */ /* 0x000fe20000000f00 */
[----:B------:R-:W-:Y:S01]  /*07e0*/  FFMA R6, R7, R12, -0.0013887860113754868507 ;  /* 0xbab607ed07067423 */ /* 0x000fe2000000000c */
[----:B------:R-:W-:Y:S01]  /*07f0*/  ISETP.NE.U32.AND P0, PT, R9, 0x1, PT ;  /* 0x000000010900780c */ /* 0x000fe20003f05070 */
[----:B------:R-:W-:Y:S01]  /*0800*/  BSSY.RECONVERGENT B0, `(.L_x_5) ;  /* 0x0000068000007945 */ /* 0x000fe20003800200 */
[----:B------:R-:W-:Y:S02]  /*0810*/  LOP3.LUT P1, RZ, R0, 0x2, RZ, 0xc0, !PT ;  /* 0x0000000200ff7812 */ /* 0x000fe4000782c0ff */
[----:B------:R-:W-:-:S02]  /*0820*/  FSEL R6, R6, -0.00019574658654164522886, !P0 ;  /* 0xb94d415306067808 */ /* 0x000fc40004000000 */
[----:B------:R-:W-:Y:S02]  /*0830*/  FSEL R14, R13, 0.0083327032625675201416, !P0 ;  /* 0x3c0885e40d0e7808 */ /* 0x000fe40004000000 */
[----:B------:R-:W-:Y:S02]  /*0840*/  FSEL R0, R8, 1, P0 ;  /* 0x3f80000008007808 */ /* 0x000fe40000000000 */
[----:B------:R-:W-:Y:S01]  /*0850*/  FSEL R21, -R10, -0.16666662693023681641, !P0 ;  /* 0xbe2aaaa80a157808 */ /* 0x000fe20004000100 */
[----:B------:R-:W-:Y:S01]  /*0860*/  FFMA R6, R7, R6, R14 ;  /* 0x0000000607067223 */ /* 0x000fe2000000000e */
[----:B------:R-:W-:Y:S01]  /*0870*/  FSETP.GE.AND P0, PT, |R11|, 105615, PT ;  /* 0x47ce47800b00780b */ /* 0x000fe20003f06200 */
[C---:B------:R-:W-:Y:S02]  /*0880*/  FFMA R9, R7.reuse, R0, RZ ;  /* 0x0000000007097223 */ /* 0x040fe400000000ff */
[----:B------:R-:W-:-:S04]  /*0890*/  FFMA R6, R7, R6, R21 ;  /* 0x0000000607067223 */ /* 0x000fc80000000015 */
[----:B------:R-:W-:-:S04]  /*08a0*/  FFMA R14, R9, R6, R0 ;  /* 0x00000006090e7223 */ /* 0x000fc80000000000 */
[----:B------:R-:W-:Y:S02]  /*08b0*/  @P1 FADD R14, RZ, -R14 ;  /* 0x8000000eff0e1221 */ /* 0x000fe40000000000 */
[----:B------:R-:W-:Y:S05]  /*08c0*/  @!P0 BRA `(.L_x_6) ;  /* 0x00000004006c8947 */ /* 0x000fea0003800000 */
[----:B------:R-:W-:-:S13]  /*08d0*/  FSETP.NEU.AND P0, PT, |R11|, +INF , PT ;  /* 0x7f8000000b00780b */ /* 0x000fda0003f0d200 */
[----:B------:R-:W-:Y:S01]  /*08e0*/  @!P0 FMUL R2, RZ, R11 ;  /* 0x0000000bff028220 */ /* 0x000fe20000400000 */
[----:B------:R-:W-:Y:S01]  /*08f0*/  @!P0 IMAD.MOV.U32 R3, RZ, RZ, RZ ;  /* 0x000000ffff038224 */ /* 0x000fe200078e00ff */
[----:B------:R-:W-:Y:S06]  /*0900*/  @!P0 BRA `(.L_x_6) ;  /* 0x00000004005c8947 */ /* 0x000fec0003800000 */
[----:B------:R-:W0:Y:S01]  /*0910*/  LDC.64 R2, c[0x4][RZ] ;  /* 0x01000000ff027b82 */ /* 0x000e220000000a00 */
[----:B------:R-:W-:Y:S01]  /*0920*/  IMAD.SHL.U32 R0, R11, 0x100, RZ ;  /* 0x000001000b007824 */ /* 0x000fe200078e00ff */
[----:B------:R-:W-:Y:S01]  /*0930*/  UMOV UR5, URZ ;  /* 0x000000ff00057c82 */ /* 0x000fe20008000000 */
[----:B------:R-:W-:Y:S02]  /*0940*/  IMAD.MOV.U32 R21, RZ, RZ, RZ ;  /* 0x000000ffff157224 */ /* 0x000fe400078e00ff */
[----:B------:R-:W-:Y:S01]  /*0950*/  IMAD.MOV.U32 R23, RZ, RZ, RZ ;  /* 0x000000ffff177224 */ /* 0x000fe200078e00ff */
[----:B------:R-:W-:-:S07]  /*0960*/  LOP3.LUT R25, R0, 0x80000000, RZ, 0xfc, !PT ;  /* 0x8000000000197812 */ /* 0x000fce00078efcff */
.L_x_7:
[----:B0-----:R-:W-:-:S06]  /*0970*/  IMAD.WIDE.U32 R6, R23, 0x4, R2 ;  /* 0x0000000417067825 */ /* 0x001fcc00078e0002 */
[----:B------:R-:W2:Y:S01]  /*0980*/  LDG.E.CONSTANT R6, desc[UR8][R6.64] ;  /* 0x0000000806067981 */ /* 0x000ea2000c1e9900 */
[C---:B------:R-:W-:Y:S01]  /*0990*/  IMAD.SHL.U32 R0, R23.reuse, 0x4, RZ ;  /* 0x0000000417007824 */ /* 0x040fe200078e00ff */
[----:B------:R-:W-:-:S04]  /*09a0*/  IADD3 R23, PT, PT, R23, 0x1, RZ ;  /* 0x0000000117177810 */ /* 0x000fc80007ffe0ff */
[C---:B------:R-:W-:Y:S02]  /*09b0*/  ISETP.EQ.AND P0, PT, R0.reuse, RZ, PT ;  /* 0x000000ff0000720c */ /* 0x040fe40003f02270 */
[C---:B------:R-:W-:Y:S02]  /*09c0*/  ISETP.EQ.AND P5, PT, R0.reuse, 0x4, PT ;  /* 0x000000040000780c */ /* 0x040fe40003fa2270 */
[C---:B------:R-:W-:Y:S02]  /*09d0*/  ISETP.EQ.AND P4, PT, R0.reuse, 0x8, PT ;  /* 0x000000080000780c */ /* 0x040fe40003f82270 */
[C---:B------:R-:W-:Y:S02]  /*09e0*/  ISETP.EQ.AND P3, PT, R0.reuse, 0xc, PT ;  /* 0x0000000c0000780c */ /* 0x040fe40003f62270 */
[C---:B------:R-:W-:Y:S02]  /*09f0*/  ISETP.EQ.AND P2, PT, R0.reuse, 0x10, PT ;  /* 0x000000100000780c */ /* 0x040fe40003f42270 */
[----:B------:R-:W-:Y:S01]  /*0a00*/  ISETP.EQ.AND P1, PT, R0, 0x14, PT ;  /* 0x000000140000780c */ /* 0x000fe20003f22270 */
[----:B--2---:R-:W-:-:S03]  /*0a10*/  IMAD.WIDE.U32 R8, R6, R25, RZ ;  /* 0x0000001906087225 */ /* 0x004fc600078e00ff */
[----:B------:R-:W-:-:S04]  /*0a20*/  IADD3 R0, P6, PT, R8, R21, RZ ;  /* 0x0000001508007210 */ /* 0x000fc80007fde0ff */
[----:B------:R-:W-:Y:S01]  /*0a30*/  IADD3.X R21, PT, PT, R9, UR5, RZ, P6, !PT ;  /* 0x0000000509157c10 */ /* 0x000fe2000b7fe4ff */
[--C-:B------:R-:W-:Y:S01]  /*0a40*/  @P0 IMAD.MOV.U32 R4, RZ, RZ, R0.reuse ;  /* 0x000000ffff040224 */ /* 0x100fe200078e0000 */
[----:B------:R-:W-:Y:S01]  /*0a50*/  ISETP.NE.AND P6, PT, R23, 0x6, PT ;  /* 0x000000061700780c */ /* 0x000fe20003fc5270 */
[--C-:B------:R-:W-:Y:S02]  /*0a60*/  @P5 IMAD.MOV.U32 R19, RZ, RZ, R0.reuse ;  /* 0x000000ffff135224 */ /* 0x100fe400078e0000 */
[--C-:B------:R-:W-:Y:S02]  /*0a70*/  @P4 IMAD.MOV.U32 R18, RZ, RZ, R0.reuse ;  /* 0x000000ffff124224 */ /* 0x100fe400078e0000 */
[--C-:B------:R-:W-:Y:S02]  /*0a80*/  @P3 IMAD.MOV.U32 R17, RZ, RZ, R0.reuse ;  /* 0x000000ffff113224 */ /* 0x100fe400078e0000 */
[--C-:B------:R-:W-:Y:S02]  /*0a90*/  @P2 IMAD.MOV.U32 R16, RZ, RZ, R0.reuse ;  /* 0x000000ffff102224 */ /* 0x100fe400078e0000 */
[----:B------:R-:W-:-:S04]  /*0aa0*/  @P1 IMAD.MOV.U32 R15, RZ, RZ, R0 ;  /* 0x000000ffff0f1224 */ /* 0x000fc800078e0000 */
[----:B------:R-:W-:Y:S05]  /*0ab0*/  @P6 BRA `(.L_x_7) ;  /* 0xfffffffc00ac6947 */ /* 0x000fea000383ffff */
        /* <DEDUP_REMOVED lines=12> */
[----:B------:R-:W-:-:S03]  /*0b80*/  ISETP.EQ.AND P5, PT, R7, 0x4, PT ;  /* 0x000000040700780c */ /* 0x000fc60003fa2270 */
[--C-:B------:R-:W-:Y:S01]  /*0b90*/  @P3 IMAD.MOV.U32 R0, RZ, RZ, R4.reuse ;  /* 0x000000ffff003224 */ /* 0x100fe200078e0004 */
[C---:B------:R-:W-:Y:S01]  /*0ba0*/  ISETP.EQ.AND P3, PT, R7.reuse, -0x4, PT ;  /* 0xfffffffc0700780c */ /* 0x040fe20003f62270 */
[----:B------:R-:W-:Y:S02]  /*0bb0*/  @P4 IMAD.MOV.U32 R2, RZ, RZ, R4 ;  /* 0x000000ffff024224 */ /* 0x000fe400078e0004 */
[--C-:B------:R-:W-:Y:S01]  /*0bc0*/  @P4 IMAD.MOV.U32 R0, RZ, RZ, R19.reuse ;  /* 0x000000ffff004224 */ /* 0x100fe200078e0013 */
[----:B------:R-:W-:Y:S01]  /*0bd0*/  ISETP.EQ.AND P4, PT, R7, RZ, PT ;  /* 0x000000ff0700720c */ /* 0x000fe20003f82270 */
[----:B------:R-:W-:Y:S01]  /*0be0*/  @P2 IMAD.MOV.U32 R2, RZ, RZ, R19 ;  /* 0x000000ffff022224 */ /* 0x000fe200078e0013 */
[----:B------:R-:W-:Y:S01]  /*0bf0*/  @P1 MOV R2, R18 ;  /* 0x0000001200021202 */ /* 0x000fe20000000f00 */
[----:B------:R-:W-:Y:S02]  /*0c00*/  @P2 IMAD.MOV.U32 R0, RZ, RZ, R18 ;  /* 0x000000ffff002224 */ /* 0x000fe400078e0012 */
[----:B------:R-:W-:-:S02]  /*0c10*/  @P1 IMAD.MOV.U32 R0, RZ, RZ, R17 ;  /* 0x000000ffff001224 */ /* 0x000fc400078e0011 */
[----:B------:R-:W-:Y:S02]  /*0c20*/  @P0 IMAD.MOV.U32 R2, RZ, RZ, R17 ;  /* 0x000000ffff020224 */ /* 0x000fe400078e0011 */
[--C-:B------:R-:W-:Y:S02]  /*0c30*/  @P0 IMAD.MOV.U32 R0, RZ, RZ, R16.reuse ;  /* 0x000000ffff000224 */ /* 0x100fe400078e0010 */
[----:B------:R-:W-:Y:S02]  /*0c40*/  @P3 IMAD.MOV.U32 R2, RZ, RZ, R16 ;  /* 0x000000ffff023224 */ /* 0x000fe400078e0010 */
[--C-:B------:R-:W-:Y:S01]  /*0c50*/  @P3 IMAD.MOV.U32 R0, RZ, RZ, R15.reuse ;  /* 0x000000ffff003224 */ /* 0x100fe200078e000f */
[----:B------:R-:W-:Y:S01]  /*0c60*/  @P4 MOV R0, R21 ;  /* 0x0000001500004202 */ /* 0x000fe20000000f00 */
[----:B------:R-:W-:Y:S02]  /*0c70*/  @P4 IMAD.MOV.U32 R2, RZ, RZ, R15 ;  /* 0x000000ffff024224 */ /* 0x000fe400078e000f */
[----:B------:R-:W-:Y:S01]  /*0c80*/  @P5 IMAD.MOV.U32 R2, RZ, RZ, R21 ;  /* 0x000000ffff025224 */ /* 0x000fe200078e0015 */
[----:B------:R-:W-:Y:S06]  /*0c90*/  @!P6 BRA `(.L_x_9) ;  /* 0x00000000002ce947 */ /* 0x000fec0003800000 */
[----:B------:R-:W-:Y:S02]  /*0ca0*/  @P2 IMAD.MOV.U32 R3, RZ, RZ, R4 ;  /* 0x000000ffff032224 */ /* 0x000fe400078e0004 */
[----:B------:R-:W-:Y:S02]  /*0cb0*/  @P1 IMAD.MOV.U32 R3, RZ, RZ, R19 ;  /* 0x000000ffff031224 */ /* 0x000fe400078e0013 */
[----:B------:R-:W-:Y:S01]  /*0cc0*/  @P0 IMAD.MOV.U32 R3, RZ, RZ, R18 ;  /* 0x000000ffff030224 */ /* 0x000fe200078e0012 */
[----:B------:R-:W-:Y:S01]  /*0cd0*/  ISETP.EQ.AND P0, PT, R7, 0x8, PT ;  /* 0x000000080700780c */ /* 0x000fe20003f02270 */
[----:B------:R-:W-:Y:S01]  /*0ce0*/  @P3 IMAD.MOV.U32 R3, RZ, RZ, R17 ;  /* 0x000000ffff033224 */ /* 0x000fe200078e0011 */
[----:B------:R-:W-:Y:S01]  /*0cf0*/  LOP3.LUT R7, R6, 0x1f, RZ, 0xc0, !PT ;  /* 0x0000001f06077812 */ /* 0x000fe200078ec0ff */
[----:B------:R-:W-:Y:S01]  /*0d00*/  @P4 IMAD.MOV.U32 R3, RZ, RZ, R16 ;  /* 0x000000ffff034224 */ /* 0x000fe200078e0010 */
[----:B------:R-:W-:Y:S02]  /*0d10*/  @P5 MOV R3, R15 ;  /* 0x0000000f00035202 */ /* 0x000fe40000000f00 */
[----:B------:R-:W-:-:S07]  /*0d20*/  SHF.L.W.U32.HI R0, R2, R7, R0 ;  /* 0x0000000702007219 */ /* 0x000fce0000010e00 */
[----:B------:R-:W-:-:S05]  /*0d30*/  @P0 IMAD.MOV.U32 R3, RZ, RZ, R21 ;  /* 0x000000ffff030224 */ /* 0x000fca00078e0015 */
[----:B------:R-:W-:-:S07]  /*0d40*/  SHF.L.W.U32.HI R2, R3, R7, R2 ;  /* 0x0000000703027219 */ /* 0x000fce0000010e02 */
.L_x_9:
[----:B------:R-:W-:Y:S05]  /*0d50*/  BSYNC.RECONVERGENT B1 ;  /* 0x0000000000017941 */ /* 0x000fea0003800200 */
.L_x_8:
        /* <DEDUP_REMOVED lines=9> */
[C---:B------:R-:W-:Y:S02]  /*0df0*/  LOP3.LUT R11, R3.reuse, R11, RZ, 0x3c, !PT ;  /* 0x0000000b030b7212 */ /* 0x040fe400078e3cff */
[----:B------:R-:W0:Y:S01]  /*0e00*/  I2F.F64.S64 R6, R6 ;  /* 0x0000000600067312 */ /* 0x000e220000301c00 */
[----:B------:R-:W-:Y:S02]  /*0e10*/  LEA.HI R3, R3, R0, RZ, 0x1 ;  /* 0x0000000003037211 */ /* 0x000fe400078f08ff */
[----:B------:R-:W-:-:S03]  /*0e20*/  ISETP.GE.AND P0, PT, R11, RZ, PT ;  /* 0x000000ff0b00720c */ /* 0x000fc60003f06270 */
[----:B------:R-:W-:-:S04]  /*0e30*/  IMAD.MOV R0, RZ, RZ, -R3 ;  /* 0x000000ffff007224 */ /* 0x000fc800078e0a03 */
[----:B------:R-:W-:Y:S01]  /*0e40*/  @!P1 IMAD.MOV.U32 R3, RZ, RZ, R0 ;  /* 0x000000ffff039224 */ /* 0x000fe200078e0000 */
[----:B0-----:R-:W-:-:S10]  /*0e50*/  DMUL R8, R6, UR6 ;  /* 0x0000000606087c28 */ /* 0x001fd40008000000 */
[----:B------:R-:W0:Y:S02]  /*0e60*/  F2F.F32.F64 R8, R8 ;  /* 0x0000000800087310 */ /* 0x000e240000301000 */
[----:B0-----:R-:W-:-:S07]  /*0e70*/  FSEL R2, -R8, R8, !P0 ;  /* 0x0000000808027208 */ /* 0x001fce0004000100 */
.L_x_6:
[----:B------:R-:W-:Y:S05]  /*0e80*/  BSYNC.RECONVERGENT B0 ;  /* 0x0000000000007941 */ /* 0x000fea0003800200 */
.L_x_5:
[----:B------:R-:W-:Y:S01]  /*0e90*/  FMUL R7, R2, R2 ;  /* 0x0000000202077220 */ /* 0x000fe20000400000 */
[C---:B------:R-:W-:Y:S01]  /*0ea0*/  LOP3.LUT R0, R3.reuse, 0x1, RZ, 0xc0, !PT ;  /* 0x0000000103007812 */ /* 0x040fe200078ec0ff */
[----:B------:R-:W-:Y:S01]  /*0eb0*/  VIADD R3, R3, 0x1 ;  /* 0x0000000103037836 */ /* 0x000fe20000000000 */
[----:B------:R-:W-:Y:S01]  /*0ec0*/  UIADD3 UR4, UPT, UPT, UR4, 0x1, URZ ;  /* 0x0000000104047890 */ /* 0x000fe2000fffe0ff */
[----:B------:R-:W-:Y:S01]  /*0ed0*/  FFMA R12, R7, R12, -0.0013887860113754868507 ;  /* 0xbab607ed070c7423 */ /* 0x000fe2000000000c */
[----:B------:R-:W-:Y:S02]  /*0ee0*/  ISETP.NE.U32.AND P0, PT, R0, 0x1, PT ;  /* 0x000000010000780c */ /* 0x000fe40003f05070 */
[----:B------:R-:W-:Y:S01]  /*0ef0*/  LOP3.LUT P1, RZ, R3, 0x2, RZ, 0xc0, !PT ;  /* 0x0000000203ff7812 */ /* 0x000fe2000782c0ff */
[----:B------:R-:W-:Y:S01]  /*0f00*/  UISETP.NE.AND UP0, UPT, UR4, 0x64, UPT ;  /* 0x000000640400788c */ /* 0x000fe2000bf05270 */
[----:B------:R-:W-:Y:S02]  /*0f10*/  FSEL R6, R13, 0.0083327032625675201416, P0 ;  /* 0x3c0885e40d067808 */ /* 0x000fe40000000000 */
[----:B------:R-:W-:-:S02]  /*0f20*/  FSEL R12, R12, -0.00019574658654164522886, P0 ;  /* 0xb94d41530c0c7808 */ /* 0x000fc40000000000 */
[----:B------:R-:W-:Y:S02]  /*0f30*/  FSEL R0, R2, 1, !P0 ;  /* 0x3f80000002007808 */ /* 0x000fe40004000000 */
[----:B------:R-:W-:Y:S01]  /*0f40*/  FSEL R9, -R10, -0.16666662693023681641, P0 ;  /* 0xbe2aaaa80a097808 */ /* 0x000fe20000000100 */
[C---:B------:R-:W-:Y:S02]  /*0f50*/  FFMA R6, R7.reuse, R12, R6 ;  /* 0x0000000c07067223 */ /* 0x040fe40000000006 */
[C---:B------:R-:W-:Y:S02]  /*0f60*/  FFMA R3, R7.reuse, R0, RZ ;  /* 0x0000000007037223 */ /* 0x040fe400000000ff */
[----:B------:R-:W-:-:S04]  /*0f70*/  FFMA R6, R7, R6, R9 ;  /* 0x0000000607067223 */ /* 0x000fc80000000009 */
[----:B------:R-:W-:-:S04]  /*0f80*/  FFMA R3, R3, R6, R0 ;  /* 0x0000000603037223 */ /* 0x000fc80000000000 */
[----:B------:R-:W-:-:S04]  /*0f90*/  @P1 FADD R3, RZ, -R3 ;  /* 0x80000003ff031221 */ /* 0x000fc80000000000 */
[----:B------:R-:W-:Y:S01]  /*0fa0*/  FMUL R11, R14, R3 ;  /* 0x000000030e0b7220 */ /* 0x000fe20000400000 */
[----:B------:R-:W-:Y:S06]  /*0fb0*/  BRA.U UP0, `(.L_x_10) ;  /* 0xfffffff100447547 */ /* 0x000fec000b83ffff */
[----:B------:R-:W0:Y:S02]  /*0fc0*/  LDC.64 R2, c[0x0][0x380] ;  /* 0x0000e000ff027b82 */ /* 0x000e240000000a00 */
[----:B0-----:R-:W-:-:S05]  /*0fd0*/  IMAD.WIDE R2, R5, 0x4, R2 ;  /* 0x0000000405027825 */ /* 0x001fca00078e0202 */
[----:B------:R-:W-:Y:S01]  /*0fe0*/  STG.E desc[UR8][R2.64], R11 ;  /* 0x0000000b02007986 */ /* 0x000fe2000c101908 */
[----:B------:R-:W-:Y:S05]  /*0ff0*/  EXIT ;  /* 0x000000000000794d */ /* 0x000fea0003800000 */
.L_x_11:
[----:B------:R-:W-:-:S00]  /*1000*/  BRA `(.L_x_11) ;  /* 0xfffffffc00fc7947 */ /* 0x000fc0000383ffff */
[----:B------:R-:W-:-:S00]  /*1010*/  NOP ;  /* 0x0000000000007918 */ /* 0x000fc00000000000 */
        /* <DEDUP_REMOVED lines=14> */
.L_x_12:


//--------------------- .nv.global.init           --------------------------
	.section	.nv.global.init,"aw",@progbits
	.align	4
.nv.global.init:
	.type		__cudart_i2opi_f,@object
	.size		__cudart_i2opi_f,(.L_0 - __cudart_i2opi_f)
__cudart_i2opi_f:
        /*0000*/ 	.byte	0x41, 0x90, 0x43, 0x3c, 0x99, 0x95, 0x62, 0xdb, 0xc0, 0xdd, 0x34, 0xf5, 0xd1, 0x57, 0x27, 0xfc
        /*0010*/ 	.byte	0x29, 0x15, 0x44, 0x4e, 0x6e, 0x83, 0xf9, 0xa2
.L_0:


//--------------------- .nv.shared.reserved.0     --------------------------
	.section	.nv.shared.reserved.0,"aw",@nobits
	.weak		__nv_reservedSMEM_offset_0_alias
	.size		__nv_reservedSMEM_offset_0_alias, 0, 64
	.other		__nv_reservedSMEM_offset_0_alias,@"STO_CUDA_RESERVED_SHARED STV_DEFAULT"
__nv_reservedSMEM_offset_0_alias:
	.zero		0
	.zero		64


//--------------------- .nv.constant0._Z14process_kernelPfPKfi --------------------------
	.section	.nv.constant0._Z14process_kernelPfPKfi,"a",@progbits
	.sectionflags	@""
	.align	4
.nv.constant0._Z14process_kernelPfPKfi:
	.zero		916


//--------------------- SYMBOLS --------------------------

	.type		.nv.reservedSmem.offset0,@object
	.size		.nv.reservedSmem.offset0,0x4
